//
// Generated by NVIDIA NVVM Compiler
//
// Compiler Build ID: CL-36424714
// Cuda compilation tools, release 13.0, V13.0.88
// Based on NVVM 20.0.0
//

.version 9.0
.target sm_100
.address_size 64

	// .globl	_Z25cal_matrix_multiplicationPiS_S_iii

.visible .entry _Z25cal_matrix_multiplicationPiS_S_iii(
	.param .u64 .ptr .align 1 _Z25cal_matrix_multiplicationPiS_S_iii_param_0,
	.param .u64 .ptr .align 1 _Z25cal_matrix_multiplicationPiS_S_iii_param_1,
	.param .u64 .ptr .align 1 _Z25cal_matrix_multiplicationPiS_S_iii_param_2,
	.param .u32 _Z25cal_matrix_multiplicationPiS_S_iii_param_3,
	.param .u32 _Z25cal_matrix_multiplicationPiS_S_iii_param_4,
	.param .u32 _Z25cal_matrix_multiplicationPiS_S_iii_param_5
)
{
	.reg .pred 	%p<10>;
	.reg .b32 	%r<88>;
	.reg .b64 	%rd<53>;

	ld.param.u64 	%rd8, [_Z25cal_matrix_multiplicationPiS_S_iii_param_0];
	ld.param.u64 	%rd9, [_Z25cal_matrix_multiplicationPiS_S_iii_param_1];
	ld.param.u64 	%rd7, [_Z25cal_matrix_multiplicationPiS_S_iii_param_2];
	ld.param.u32 	%r25, [_Z25cal_matrix_multiplicationPiS_S_iii_param_4];
	ld.param.u32 	%r26, [_Z25cal_matrix_multiplicationPiS_S_iii_param_5];
	cvta.to.global.u64 	%rd1, %rd9;
	cvta.to.global.u64 	%rd2, %rd8;
	mov.u32 	%r1, %tid.y;
	setp.lt.s32 	%p1, %r25, 1;
	@%p1 bra 	$L__BB0_12;
	mov.u32 	%r28, %tid.x;
	cvta.to.global.u64 	%rd10, %rd7;
	mul.lo.s32 	%r2, %r25, %r28;
	mad.lo.s32 	%r29, %r26, %r28, %r1;
	mul.wide.s32 	%rd11, %r29, 4;
	add.s64 	%rd3, %rd10, %rd11;
	ld.global.u32 	%r82, [%rd3];
	and.b32  	%r4, %r25, 7;
	setp.lt.u32 	%p2, %r25, 8;
	mov.b32 	%r85, 0;
	@%p2 bra 	$L__BB0_4;
	and.b32  	%r85, %r25, 2147483640;
	neg.s32 	%r80, %r85;
	shl.b32 	%r7, %r26, 3;
	mul.wide.u32 	%rd12, %r2, 4;
	add.s64 	%rd13, %rd12, %rd2;
	add.s64 	%rd52, %rd13, 16;
	mul.wide.s32 	%rd16, %r26, 4;
	mov.u32 	%r79, %r1;
$L__BB0_3:
	.pragma "nounroll";
	ld.global.u32 	%r30, [%rd52+-16];
	mul.wide.s32 	%rd14, %r79, 4;
	add.s64 	%rd15, %rd1, %rd14;
	ld.global.u32 	%r31, [%rd15];
	mad.lo.s32 	%r32, %r31, %r30, %r82;
	st.global.u32 	[%rd3], %r32;
	ld.global.u32 	%r33, [%rd52+-12];
	add.s64 	%rd17, %rd15, %rd16;
	ld.global.u32 	%r34, [%rd17];
	mad.lo.s32 	%r35, %r34, %r33, %r32;
	st.global.u32 	[%rd3], %r35;
	ld.global.u32 	%r36, [%rd52+-8];
	add.s64 	%rd18, %rd17, %rd16;
	ld.global.u32 	%r37, [%rd18];
	mad.lo.s32 	%r38, %r37, %r36, %r35;
	st.global.u32 	[%rd3], %r38;
	ld.global.u32 	%r39, [%rd52+-4];
	add.s64 	%rd19, %rd18, %rd16;
	ld.global.u32 	%r40, [%rd19];
	mad.lo.s32 	%r41, %r40, %r39, %r38;
	st.global.u32 	[%rd3], %r41;
	ld.global.u32 	%r42, [%rd52];
	add.s64 	%rd20, %rd19, %rd16;
	ld.global.u32 	%r43, [%rd20];
	mad.lo.s32 	%r44, %r43, %r42, %r41;
	st.global.u32 	[%rd3], %r44;
	ld.global.u32 	%r45, [%rd52+4];
	add.s64 	%rd21, %rd20, %rd16;
	ld.global.u32 	%r46, [%rd21];
	mad.lo.s32 	%r47, %r46, %r45, %r44;
	st.global.u32 	[%rd3], %r47;
	ld.global.u32 	%r48, [%rd52+8];
	add.s64 	%rd22, %rd21, %rd16;
	ld.global.u32 	%r49, [%rd22];
	mad.lo.s32 	%r50, %r49, %r48, %r47;
	st.global.u32 	[%rd3], %r50;
	ld.global.u32 	%r51, [%rd52+12];
	add.s64 	%rd23, %rd22, %rd16;
	ld.global.u32 	%r52, [%rd23];
	mad.lo.s32 	%r82, %r52, %r51, %r50;
	st.global.u32 	[%rd3], %r82;
	add.s32 	%r80, %r80, 8;
	add.s32 	%r79, %r79, %r7;
	add.s64 	%rd52, %rd52, 32;
	setp.ne.s32 	%p3, %r80, 0;
	@%p3 bra 	$L__BB0_3;
$L__BB0_4:
	setp.eq.s32 	%p4, %r4, 0;
	@%p4 bra 	$L__BB0_12;
	and.b32  	%r16, %r25, 3;
	setp.lt.u32 	%p5, %r4, 4;
	@%p5 bra 	$L__BB0_7;
	add.s32 	%r53, %r85, %r2;
	mul.wide.u32 	%rd24, %r53, 4;
	add.s64 	%rd25, %rd2, %rd24;
	ld.global.u32 	%r54, [%rd25];
	mad.lo.s32 	%r55, %r85, %r26, %r1;
	mul.wide.s32 	%rd26, %r55, 4;
	add.s64 	%rd27, %rd1, %rd26;
	ld.global.u32 	%r56, [%rd27];
	mad.lo.s32 	%r57, %r56, %r54, %r82;
	st.global.u32 	[%rd3], %r57;
	cvt.u64.u32 	%rd28, %r2;
	cvt.u64.u32 	%rd29, %r85;
	add.s64 	%rd30, %rd29, %rd28;
	shl.b64 	%rd31, %rd30, 2;
	add.s64 	%rd32, %rd2, %rd31;
	ld.global.u32 	%r58, [%rd32+4];
	mul.wide.s32 	%rd33, %r26, 4;
	add.s64 	%rd34, %rd27, %rd33;
	ld.global.u32 	%r59, [%rd34];
	mad.lo.s32 	%r60, %r59, %r58, %r57;
	st.global.u32 	[%rd3], %r60;
	ld.global.u32 	%r61, [%rd32+8];
	add.s64 	%rd35, %rd34, %rd33;
	ld.global.u32 	%r62, [%rd35];
	mad.lo.s32 	%r63, %r62, %r61, %r60;
	st.global.u32 	[%rd3], %r63;
	ld.global.u32 	%r64, [%rd32+12];
	add.s64 	%rd36, %rd35, %rd33;
	ld.global.u32 	%r65, [%rd36];
	mad.lo.s32 	%r82, %r65, %r64, %r63;
	st.global.u32 	[%rd3], %r82;
	add.s32 	%r85, %r85, 4;
$L__BB0_7:
	setp.eq.s32 	%p6, %r16, 0;
	@%p6 bra 	$L__BB0_12;
	setp.eq.s32 	%p7, %r16, 1;
	@%p7 bra 	$L__BB0_10;
	add.s32 	%r66, %r85, %r2;
	mul.wide.u32 	%rd37, %r66, 4;
	add.s64 	%rd38, %rd2, %rd37;
	ld.global.u32 	%r67, [%rd38];
	mad.lo.s32 	%r68, %r85, %r26, %r1;
	mul.wide.s32 	%rd39, %r68, 4;
	add.s64 	%rd40, %rd1, %rd39;
	ld.global.u32 	%r69, [%rd40];
	mad.lo.s32 	%r70, %r69, %r67, %r82;
	st.global.u32 	[%rd3], %r70;
	cvt.u64.u32 	%rd41, %r2;
	cvt.u64.u32 	%rd42, %r85;
	add.s64 	%rd43, %rd42, %rd41;
	shl.b64 	%rd44, %rd43, 2;
	add.s64 	%rd45, %rd2, %rd44;
	ld.global.u32 	%r71, [%rd45+4];
	mul.wide.s32 	%rd46, %r26, 4;
	add.s64 	%rd47, %rd40, %rd46;
	ld.global.u32 	%r72, [%rd47];
	mad.lo.s32 	%r82, %r72, %r71, %r70;
	st.global.u32 	[%rd3], %r82;
	add.s32 	%r85, %r85, 2;
$L__BB0_10:
	and.b32  	%r73, %r25, 1;
	setp.eq.b32 	%p8, %r73, 1;
	not.pred 	%p9, %p8;
	@%p9 bra 	$L__BB0_12;
	add.s32 	%r74, %r85, %r2;
	mul.wide.u32 	%rd48, %r74, 4;
	add.s64 	%rd49, %rd2, %rd48;
	ld.global.u32 	%r75, [%rd49];
	mad.lo.s32 	%r76, %r85, %r26, %r1;
	mul.wide.s32 	%rd50, %r76, 4;
	add.s64 	%rd51, %rd1, %rd50;
	ld.global.u32 	%r77, [%rd51];
	mad.lo.s32 	%r78, %r77, %r75, %r82;
	st.global.u32 	[%rd3], %r78;
$L__BB0_12:
	ret;

}


// ===== COMPILED SASS (sm_100) =====

	.target	sm_100

	.elftype	@"ET_EXEC"


//--------------------- .note.nv.tkinfo           --------------------------
	.section	.note.nv.tkinfo,"",@"SHT_NOTE"
	.sectionflags	@"SHF_NOTE_NV_TKINFO"
	.tkinfo
        /*0018*/ 	.word	0x00000002
        /*0030*/ 	.string	""
        /*0030*/ 	.string	"ptxas"
        /*0030*/ 	.string	"Cuda compilation tools, release 13.0, V13.0.88"
        /*0030*/ 	.string	"Build cuda_13.0.r13.0/compiler.36424714_0"
        /*0030*/ 	.string	"-arch sm_100 -m 64 "



//--------------------- .note.nv.cuinfo           --------------------------
	.section	.note.nv.cuinfo,"",@"SHT_NOTE"
	.sectionflags	@"SHF_NOTE_NV_CUINFO"
        /*0018*/ 	.short	0x0002
        /*001a*/ 	.short	0x0064
        /*001c*/ 	.short	0x0082
	.zero		2


//--------------------- .nv.info                  --------------------------
	.section	.nv.info,"",@"SHT_CUDA_INFO"
	.align	4


	//----- nvinfo : EIATTR_REGCOUNT
	.align		4
        /*0000*/ 	.byte	0x04, 0x2f
        /*0002*/ 	.short	(.L_1 - .L_0)
	.align		4
.L_0:
        /*0004*/ 	.word	index@(_Z25cal_matrix_multiplicationPiS_S_iii)
        /*0008*/ 	.word	0x0000001c


	//----- nvinfo : EIATTR_FRAME_SIZE
	.align		4
.L_1:
        /*000c*/ 	.byte	0x04, 0x11
        /*000e*/ 	.short	(.L_3 - .L_2)
	.align		4
.L_2:
        /*0010*/ 	.word	index@(_Z25cal_matrix_multiplicationPiS_S_iii)
        /*0014*/ 	.word	0x00000000


	//----- nvinfo : EIATTR_MIN_STACK_SIZE
	.align		4
.L_3:
        /*0018*/ 	.byte	0x04, 0x12
        /*001a*/ 	.short	(.L_5 - .L_4)
	.align		4
.L_4:
        /*001c*/ 	.word	index@(_Z25cal_matrix_multiplicationPiS_S_iii)
        /*0020*/ 	.word	0x00000000
.L_5:


//--------------------- .nv.compat                --------------------------
	.section	.nv.compat,"",@"SHT_CUDA_COMPAT_INFO"
	.align	4
        /*0000*/ 	.byte	0x02, 0x09, 0x00, 0x00, 0x02, 0x02, 0x01, 0x00, 0x02, 0x05, 0x05, 0x00, 0x03, 0x07, 0x01, 0x01
        /*0010*/ 	.byte	0x02, 0x03, 0x00, 0x00, 0x02, 0x06, 0x01, 0x00, 0x04, 0x0b, 0x08, 0x00, 0x09, 0x00, 0x00, 0x00
        /*0020*/ 	.byte	0x00, 0x00, 0x00, 0x00


//--------------------- .nv.info._Z25cal_matrix_multiplicationPiS_S_iii --------------------------
	.section	.nv.info._Z25cal_matrix_multiplicationPiS_S_iii,"",@"SHT_CUDA_INFO"
	.sectionflags	@""
	.align	4


	//----- nvinfo : EIATTR_CUDA_API_VERSION
	.align		4
        /*0000*/ 	.byte	0x04, 0x37
        /*0002*/ 	.short	(.L_7 - .L_6)
.L_6:
        /*0004*/ 	.word	0x00000082


	//----- nvinfo : EIATTR_KPARAM_INFO
	.align		4
.L_7:
        /*0008*/ 	.byte	0x04, 0x17
        /*000a*/ 	.short	(.L_9 - .L_8)
.L_8:
        /*000c*/ 	.word	0x00000000
        /*0010*/ 	.short	0x0005
        /*0012*/ 	.short	0x0020
        /*0014*/ 	.byte	0x00, 0xf0, 0x11, 0x00


	//----- nvinfo : EIATTR_KPARAM_INFO
	.align		4
.L_9:
        /*0018*/ 	.byte	0x04, 0x17
        /*001a*/ 	.short	(.L_11 - .L_10)
.L_10:
        /*001c*/ 	.word	0x00000000
        /*0020*/ 	.short	0x0004
        /*0022*/ 	.short	0x001c
        /*0024*/ 	.byte	0x00, 0xf0, 0x11, 0x00


	//----- nvinfo : EIATTR_KPARAM_INFO
	.align		4
.L_11:
        /*0028*/ 	.byte	0x04, 0x17
        /*002a*/ 	.short	(.L_13 - .L_12)
.L_12:
        /*002c*/ 	.word	0x00000000
        /*0030*/ 	.short	0x0003
        /*0032*/ 	.short	0x0018
        /*0034*/ 	.byte	0x00, 0xf0, 0x11, 0x00


	//----- nvinfo : EIATTR_KPARAM_INFO
	.align		4
.L_13:
        /*0038*/ 	.byte	0x04, 0x17
        /*003a*/ 	.short	(.L_15 - .L_14)
.L_14:
        /*003c*/ 	.word	0x00000000
        /*0040*/ 	.short	0x0002
        /*0042*/ 	.short	0x0010
        /*0044*/ 	.byte	0x00, 0xf5, 0x21, 0x00


	//----- nvinfo : EIATTR_KPARAM_INFO
	.align		4
.L_15:
        /*0048*/ 	.byte	0x04, 0x17
        /*004a*/ 	.short	(.L_17 - .L_16)
.L_16:
        /*004c*/ 	.word	0x00000000
        /*0050*/ 	.short	0x0001
        /*0052*/ 	.short	0x0008
        /*0054*/ 	.byte	0x00, 0xf5, 0x21, 0x00


	//----- nvinfo : EIATTR_KPARAM_INFO
	.align		4
.L_17:
        /*0058*/ 	.byte	0x04, 0x17
        /*005a*/ 	.short	(.L_19 - .L_18)
.L_18:
        /*005c*/ 	.word	0x00000000
        /*0060*/ 	.short	0x0000
        /*0062*/ 	.short	0x0000
        /*0064*/ 	.byte	0x00, 0xf5, 0x21, 0x00


	//----- nvinfo : EIATTR_SPARSE_MMA_MASK
	.align		4
.L_19:
        /*0068*/ 	.byte	0x03, 0x50
        /*006a*/ 	.short	0x0000


	//----- nvinfo : EIATTR_MAXREG_COUNT
	.align		4
        /*006c*/ 	.byte	0x03, 0x1b
        /*006e*/ 	.short	0x00ff


	//----- nvinfo : EIATTR_MERCURY_ISA_VERSION
	.align		4
        /*0070*/ 	.byte	0x03, 0x5f
        /*0072*/ 	.short	0x0101


	//----- nvinfo : EIATTR_VRC_CTA_INIT_COUNT
	.align		4
        /*0074*/ 	.byte	0x02, 0x4a
	.zero		1
	.zero		1


	//----- nvinfo : EIATTR_EXIT_INSTR_OFFSETS
	.align		4
        /*0078*/ 	.byte	0x04, 0x1c
        /*007a*/ 	.short	(.L_21 - .L_20)


	//   ....[0]....
.L_20:
        /*007c*/ 	.word	0x00000030


	//   ....[1]....
        /*0080*/ 	.word	0x00000480


	//   ....[2]....
        /*0084*/ 	.word	0x000006c0


	//   ....[3]....
        /*0088*/ 	.word	0x00000860


	//   ....[4]....
        /*008c*/ 	.word	0x00000910


	//----- nvinfo : EIATTR_CBANK_PARAM_SIZE
	.align		4
.L_21:
        /*0090*/ 	.byte	0x03, 0x19
        /*0092*/ 	.short	0x0024


	//----- nvinfo : EIATTR_PARAM_CBANK
	.align		4
        /*0094*/ 	.byte	0x04, 0x0a
        /*0096*/ 	.short	(.L_23 - .L_22)
	.align		4
.L_22:
        /*0098*/ 	.word	index@(.nv.constant0._Z25cal_matrix_multiplicationPiS_S_iii)
        /*009c*/ 	.short	0x0380
        /*009e*/ 	.short	0x0024


	//----- nvinfo : EIATTR_SW_WAR
	.align		4
.L_23:
        /*00a0*/ 	.byte	0x04, 0x36
        /*00a2*/ 	.short	(.L_25 - .L_24)
.L_24:
        /*00a4*/ 	.word	0x00000008
.L_25:


//--------------------- .nv.callgraph             --------------------------
	.section	.nv.callgraph,"",@"SHT_CUDA_CALLGRAPH"
	.align	4
	.sectionentsize	8
	.align		4
        /*0000*/ 	.word	0x00000000
	.align		4
        /*0004*/ 	.word	0xffffffff
	.align		4
        /*0008*/ 	.word	0x00000000
	.align		4
        /*000c*/ 	.word	0xfffffffe
	.align		4
        /*0010*/ 	.word	0x00000000
	.align		4
        /*0014*/ 	.word	0xfffffffd
	.align		4
        /*0018*/ 	.word	0x00000000
	.align		4
        /*001c*/ 	.word	0xfffffffc


//--------------------- .text._Z25cal_matrix_multiplicationPiS_S_iii --------------------------
	.section	.text._Z25cal_matrix_multiplicationPiS_S_iii,"ax",@progbits
	.align	128
        .global         _Z25cal_matrix_multiplicationPiS_S_iii
        .type           _Z25cal_matrix_multiplicationPiS_S_iii,@function
        .size           _Z25cal_matrix_multiplicationPiS_S_iii,(.L_x_5 - _Z25cal_matrix_multiplicationPiS_S_iii)
        .other          _Z25cal_matrix_multiplicationPiS_S_iii,@"STO_CUDA_ENTRY STV_DEFAULT"
_Z25cal_matrix_multiplicationPiS_S_iii:
.text._Z25cal_matrix_multiplicationPiS_S_iii:
[----:B------:R-:W-:Y:S08]  /*0000*/  LDC R1, c[0x0][0x37c] ;  /* 0x0000df00ff017b82 */ /* 0x000ff00000000800 */
[----:B------:R-:W0:Y:S02]  /*0010*/  LDC R0, c[0x0][0x39c] ;  /* 0x0000e700ff007b82 */ /* 0x000e240000000800 */
[----:B0-----:R-:W-:-:S13]  /*0020*/  ISETP.GE.AND P0, PT, R0, 0x1, PT ;  /* 0x000000010000780c */ /* 0x001fda0003f06270 */
[----:B------:R-:W-:Y:S05]  /*0030*/  @!P0 EXIT ;  /* 0x000000000000894d */ /* 0x000fea0003800000 */
[----:B------:R-:W0:Y:S01]  /*0040*/  S2R R6, SR_TID.Y ;  /* 0x0000000000067919 */ /* 0x000e220000002200 */
[----:B------:R-:W0:Y:S01]  /*0050*/  LDC R7, c[0x0][0x3a0] ;  /* 0x0000e800ff077b82 */ /* 0x000e220000000800 */
[----:B------:R-:W1:Y:S01]  /*0060*/  LDCU.64 UR4, c[0x0][0x358] ;  /* 0x00006b00ff0477ac */ /* 0x000e620008000a00 */
[C---:B------:R-:W-:Y:S01]  /*0070*/  ISETP.GE.U32.AND P1, PT, R0.reuse, 0x8, PT ;  /* 0x000000080000780c */ /* 0x040fe20003f26070 */
[----:B------:R-:W0:Y:S01]  /*0080*/  S2R R11, SR_TID.X ;  /* 0x00000000000b7919 */ /* 0x000e220000002100 */
[----:B------:R-:W-:Y:S01]  /*0090*/  LOP3.LUT R13, R0, 0x7, RZ, 0xc0, !PT ;  /* 0x00000007000d7812 */ /* 0x000fe200078ec0ff */
[----:B------:R-:W-:-:S03]  /*00a0*/  HFMA2 R9, -RZ, RZ, 0, 0 ;  /* 0x00000000ff097431 */ /* 0x000fc600000001ff */
[----:B------:R-:W2:Y:S01]  /*00b0*/  LDC.64 R2, c[0x0][0x390] ;  /* 0x0000e400ff027b82 */ /* 0x000ea20000000a00 */
[----:B------:R-:W-:Y:S01]  /*00c0*/  ISETP.NE.AND P0, PT, R13, RZ, PT ;  /* 0x000000ff0d00720c */ /* 0x000fe20003f05270 */
[C---:B0-----:R-:W-:Y:S02]  /*00d0*/  IMAD R5, R11.reuse, R7, R6 ;  /* 0x000000070b057224 */ /* 0x041fe400078e0206 */
[----:B------:R-:W-:Y:S02]  /*00e0*/  IMAD R8, R11, R0, RZ ;  /* 0x000000000b087224 */ /* 0x000fe400078e02ff */
[----:B--2---:R-:W-:-:S05]  /*00f0*/  IMAD.WIDE R2, R5, 0x4, R2 ;  /* 0x0000000405027825 */ /* 0x004fca00078e0202 */
[----:B-1----:R0:W5:Y:S01]  /*0100*/  LDG.E R11, desc[UR4][R2.64] ;  /* 0x00000004020b7981 */ /* 0x002162000c1e1900 */
[----:B------:R-:W-:Y:S05]  /*0110*/  @!P1 BRA `(.L_x_0) ;  /* 0x0000000000d89947 */ /* 0x000fea0003800000 */
[----:B------:R-:W1:Y:S01]  /*0120*/  LDC.64 R4, c[0x0][0x380] ;  /* 0x0000e000ff047b82 */ /* 0x000e620000000a00 */
[----:B------:R-:W-:Y:S02]  /*0130*/  LOP3.LUT R9, R0, 0x7ffffff8, RZ, 0xc0, !PT ;  /* 0x7ffffff800097812 */ /* 0x000fe400078ec0ff */
[----:B------:R-:W-:Y:S02]  /*0140*/  MOV R12, R6 ;  /* 0x00000006000c7202 */ /* 0x000fe40000000f00 */
[----:B------:R-:W-:Y:S01]  /*0150*/  IADD3 R10, PT, PT, -R9, RZ, RZ ;  /* 0x000000ff090a7210 */ /* 0x000fe20007ffe1ff */
[----:B-1----:R-:W-:-:S03]  /*0160*/  IMAD.WIDE.U32 R4, R8, 0x4, R4 ;  /* 0x0000000408047825 */ /* 0x002fc600078e0004 */
[----:B------:R-:W-:-:S04]  /*0170*/  IADD3 R4, P1, PT, R4, 0x10, RZ ;  /* 0x0000001004047810 */ /* 0x000fc80007f3e0ff */
[----:B------:R-:W-:-:S09]  /*0180*/  IADD3.X R5, PT, PT, RZ, R5, RZ, P1, !PT ;  /* 0x00000005ff057210 */ /* 0x000fd20000ffe4ff */
.L_x_1:
[----:B------:R-:W1:Y:S01]  /*0190*/  LDC.64 R14, c[0x0][0x388] ;  /* 0x0000e200ff0e7b82 */ /* 0x000e620000000a00 */
[----:B--2---:R-:W2:Y:S01]  /*01a0*/  LDG.E R16, desc[UR4][R4.64+-0x10] ;  /* 0xfffff00404107981 */ /* 0x004ea2000c1e1900 */
[----:B-1----:R-:W-:-:S05]  /*01b0*/  IMAD.WIDE R14, R12, 0x4, R14 ;  /* 0x000000040c0e7825 */ /* 0x002fca00078e020e */
[----:B------:R-:W2:Y:S02]  /*01c0*/  LDG.E R17, desc[UR4][R14.64] ;  /* 0x000000040e117981 */ /* 0x000ea4000c1e1900 */
[----:B--2--5:R-:W-:Y:S02]  /*01d0*/  IMAD R11, R16, R17, R11 ;  /* 0x00000011100b7224 */ /* 0x024fe400078e020b */
[----:B------:R-:W-:-:S03]  /*01e0*/  IMAD.WIDE R16, R7, 0x4, R14 ;  /* 0x0000000407107825 */ /* 0x000fc600078e020e */
[----:B------:R1:W-:Y:S04]  /*01f0*/  STG.E desc[UR4][R2.64], R11 ;  /* 0x0000000b02007986 */ /* 0x0003e8000c101904 */
[----:B------:R-:W2:Y:S04]  /*0200*/  LDG.E R18, desc[UR4][R4.64+-0xc] ;  /* 0xfffff40404127981 */ /* 0x000ea8000c1e1900 */
[----:B------:R-:W2:Y:S02]  /*0210*/  LDG.E R19, desc[UR4][R16.64] ;  /* 0x0000000410137981 */ /* 0x000ea4000c1e1900 */
[----:B--2---:R-:W-:-:S02]  /*0220*/  IMAD R21, R18, R19, R11 ;  /* 0x0000001312157224 */ /* 0x004fc400078e020b */
[----:B------:R-:W-:-:S03]  /*0230*/  IMAD.WIDE R18, R7, 0x4, R16 ;  /* 0x0000000407127825 */ /* 0x000fc600078e0210 */
[----:B------:R2:W-:Y:S04]  /*0240*/  STG.E desc[UR4][R2.64], R21 ;  /* 0x0000001502007986 */ /* 0x0005e8000c101904 */
[----:B------:R-:W3:Y:S04]  /*0250*/  LDG.E R20, desc[UR4][R4.64+-0x8] ;  /* 0xfffff80404147981 */ /* 0x000ee8000c1e1900 */
[----:B------:R-:W3:Y:S01]  /*0260*/  LDG.E R22, desc[UR4][R18.64] ;  /* 0x0000000412167981 */ /* 0x000ee2000c1e1900 */
[----:B------:R-:W-:-:S04]  /*0270*/  IMAD.WIDE R14, R7, 0x4, R18 ;  /* 0x00000004070e7825 */ /* 0x000fc800078e0212 */
[----:B---3--:R-:W-:-:S05]  /*0280*/  IMAD R23, R20, R22, R21 ;  /* 0x0000001614177224 */ /* 0x008fca00078e0215 */
[----:B------:R3:W-:Y:S04]  /*0290*/  STG.E desc[UR4][R2.64], R23 ;  /* 0x0000001702007986 */ /* 0x0007e8000c101904 */
[----:B------:R-:W4:Y:S04]  /*02a0*/  LDG.E R20, desc[UR4][R4.64+-0x4] ;  /* 0xfffffc0404147981 */ /* 0x000f28000c1e1900 */
[----:B-1----:R-:W4:Y:S01]  /*02b0*/  LDG.E R11, desc[UR4][R14.64] ;  /* 0x000000040e0b7981 */ /* 0x002f22000c1e1900 */
[----:B------:R-:W-:-:S04]  /*02c0*/  IMAD.WIDE R16, R7, 0x4, R14 ;  /* 0x0000000407107825 */ /* 0x000fc800078e020e */
[----:B----4-:R-:W-:-:S05]  /*02d0*/  IMAD R11, R20, R11, R23 ;  /* 0x0000000b140b7224 */ /* 0x010fca00078e0217 */
[----:B------:R1:W-:Y:S04]  /*02e0*/  STG.E desc[UR4][R2.64], R11 ;  /* 0x0000000b02007986 */ /* 0x0003e8000c101904 */
[----:B------:R-:W4:Y:S04]  /*02f0*/  LDG.E R20, desc[UR4][R4.64] ;  /* 0x0000000404147981 */ /* 0x000f28000c1e1900 */
[----:B--2---:R-:W4:Y:S01]  /*0300*/  LDG.E R21, desc[UR4][R16.64] ;  /* 0x0000000410157981 */ /* 0x004f22000c1e1900 */
[----:B------:R-:W-:-:S04]  /*0310*/  IMAD.WIDE R18, R7, 0x4, R16 ;  /* 0x0000000407127825 */ /* 0x000fc800078e0210 */
[----:B----4-:R-:W-:-:S05]  /*0320*/  IMAD R21, R20, R21, R11 ;  /* 0x0000001514157224 */ /* 0x010fca00078e020b */
[----:B------:R2:W-:Y:S04]  /*0330*/  STG.E desc[UR4][R2.64], R21 ;  /* 0x0000001502007986 */ /* 0x0005e8000c101904 */
[----:B------:R-:W3:Y:S04]  /*0340*/  LDG.E R20, desc[UR4][R4.64+0x4] ;  /* 0x0000040404147981 */ /* 0x000ee8000c1e1900 */
[----:B------:R-:W3:Y:S01]  /*0350*/  LDG.E R22, desc[UR4][R18.64] ;  /* 0x0000000412167981 */ /* 0x000ee2000c1e1900 */
[----:B------:R-:W-:-:S04]  /*0360*/  IMAD.WIDE R14, R7, 0x4, R18 ;  /* 0x00000004070e7825 */ /* 0x000fc800078e0212 */
[----:B---3--:R-:W-:-:S05]  /*0370*/  IMAD R23, R20, R22, R21 ;  /* 0x0000001614177224 */ /* 0x008fca00078e0215 */
[----:B------:R2:W-:Y:S04]  /*0380*/  STG.E desc[UR4][R2.64], R23 ;  /* 0x0000001702007986 */ /* 0x0005e8000c101904 */
[----:B------:R-:W3:Y:S04]  /*0390*/  LDG.E R20, desc[UR4][R4.64+0x8] ;  /* 0x0000080404147981 */ /* 0x000ee8000c1e1900 */
[----:B-1----:R-:W3:Y:S01]  /*03a0*/  LDG.E R11, desc[UR4][R14.64] ;  /* 0x000000040e0b7981 */ /* 0x002ee2000c1e1900 */
[----:B------:R-:W-:Y:S01]  /*03b0*/  IMAD.WIDE R16, R7, 0x4, R14 ;  /* 0x0000000407107825 */ /* 0x000fe200078e020e */
[----:B------:R-:W-:-:S03]  /*03c0*/  IADD3 R10, PT, PT, R10, 0x8, RZ ;  /* 0x000000080a0a7810 */ /* 0x000fc60007ffe0ff */
[----:B---3--:R-:W-:-:S05]  /*03d0*/  IMAD R25, R20, R11, R23 ;  /* 0x0000000b14197224 */ /* 0x008fca00078e0217 */
[----:B------:R2:W-:Y:S04]  /*03e0*/  STG.E desc[UR4][R2.64], R25 ;  /* 0x0000001902007986 */ /* 0x0005e8000c101904 */
[----:B------:R-:W3:Y:S04]  /*03f0*/  LDG.E R16, desc[UR4][R16.64] ;  /* 0x0000000410107981 */ /* 0x000ee8000c1e1900 */
[----:B------:R1:W3:Y:S01]  /*0400*/  LDG.E R20, desc[UR4][R4.64+0xc] ;  /* 0x00000c0404147981 */ /* 0x0002e2000c1e1900 */
[----:B------:R-:W-:Y:S02]  /*0410*/  ISETP.NE.AND P1, PT, R10, RZ, PT ;  /* 0x000000ff0a00720c */ /* 0x000fe40003f25270 */
[----:B------:R-:W-:-:S02]  /*0420*/  LEA R12, R7, R12, 0x3 ;  /* 0x0000000c070c7211 */ /* 0x000fc400078e18ff */
[----:B-1----:R-:W-:-:S04]  /*0430*/  IADD3 R4, P2, PT, R4, 0x20, RZ ;  /* 0x0000002004047810 */ /* 0x002fc80007f5e0ff */
[----:B------:R-:W-:Y:S01]  /*0440*/  IADD3.X R5, PT, PT, RZ, R5, RZ, P2, !PT ;  /* 0x00000005ff057210 */ /* 0x000fe200017fe4ff */
[----:B---3--:R-:W-:-:S05]  /*0450*/  IMAD R11, R20, R16, R25 ;  /* 0x00000010140b7224 */ /* 0x008fca00078e0219 */
[----:B------:R2:W-:Y:S01]  /*0460*/  STG.E desc[UR4][R2.64], R11 ;  /* 0x0000000b02007986 */ /* 0x0005e2000c101904 */
[----:B------:R-:W-:Y:S05]  /*0470*/  @P1 BRA `(.L_x_1) ;  /* 0xfffffffc00441947 */ /* 0x000fea000383ffff */
.L_x_0:
[----:B------:R-:W-:Y:S05]  /*0480*/  @!P0 EXIT ;  /* 0x000000000000894d */ /* 0x000fea0003800000 */
[----:B------:R-:W-:Y:S02]  /*0490*/  ISETP.GE.U32.AND P1, PT, R13, 0x4, PT ;  /* 0x000000040d00780c */ /* 0x000fe40003f26070 */
[----:B------:R-:W-:-:S04]  /*04a0*/  LOP3.LUT R16, R0, 0x3, RZ, 0xc0, !PT ;  /* 0x0000000300107812 */ /* 0x000fc800078ec0ff */
[----:B------:R-:W-:-:S07]  /*04b0*/  ISETP.NE.AND P0, PT, R16, RZ, PT ;  /* 0x000000ff1000720c */ /* 0x000fce0003f05270 */
[----:B------:R-:W-:Y:S06]  /*04c0*/  @!P1 BRA `(.L_x_2) ;  /* 0x00000000007c9947 */ /* 0x000fec0003800000 */
[----:B------:R-:W1:Y:S01]  /*04d0*/  LDC.64 R14, c[0x0][0x380] ;  /* 0x0000e000ff0e7b82 */ /* 0x000e620000000a00 */
[----:B------:R-:W-:Y:S01]  /*04e0*/  IADD3 R5, PT, PT, R8, R9, RZ ;  /* 0x0000000908057210 */ /* 0x000fe20007ffe0ff */
[----:B------:R-:W-:Y:S01]  /*04f0*/  IMAD R17, R9, R7, R6 ;  /* 0x0000000709117224 */ /* 0x000fe200078e0206 */
[----:B------:R-:W3:Y:S05]  /*0500*/  LDCU.64 UR6, c[0x0][0x380] ;  /* 0x00007000ff0677ac */ /* 0x000eea0008000a00 */
[----:B------:R-:W4:Y:S01]  /*0510*/  LDC.64 R12, c[0x0][0x388] ;  /* 0x0000e200ff0c7b82 */ /* 0x000f220000000a00 */
[----:B-1----:R-:W-:-:S06]  /*0520*/  IMAD.WIDE.U32 R14, R5, 0x4, R14 ;  /* 0x00000004050e7825 */ /* 0x002fcc00078e000e */
[----:B------:R-:W2:Y:S01]  /*0530*/  LDG.E R14, desc[UR4][R14.64] ;  /* 0x000000040e0e7981 */ /* 0x000ea2000c1e1900 */
[----:B----4-:R-:W-:-:S05]  /*0540*/  IMAD.WIDE R12, R17, 0x4, R12 ;  /* 0x00000004110c7825 */ /* 0x010fca00078e020c */
[----:B------:R-:W2:Y:S01]  /*0550*/  LDG.E R10, desc[UR4][R12.64] ;  /* 0x000000040c0a7981 */ /* 0x000ea2000c1e1900 */
[----:B------:R-:W-:-:S04]  /*0560*/  IADD3 R5, P1, PT, R8, R9, RZ ;  /* 0x0000000908057210 */ /* 0x000fc80007f3e0ff */
[----:B------:R-:W-:Y:S02]  /*0570*/  IADD3.X R18, PT, PT, RZ, RZ, RZ, P1, !PT ;  /* 0x000000ffff127210 */ /* 0x000fe40000ffe4ff */
[----:B---3--:R-:W-:-:S04]  /*0580*/  LEA R4, P1, R5, UR6, 0x2 ;  /* 0x0000000605047c11 */ /* 0x008fc8000f8210ff */
[----:B------:R-:W-:Y:S01]  /*0590*/  LEA.HI.X R5, R5, UR7, R18, 0x2, P1 ;  /* 0x0000000705057c11 */ /* 0x000fe200088f1412 */
[----:B--2--5:R-:W-:Y:S02]  /*05a0*/  IMAD R17, R14, R10, R11 ;  /* 0x0000000a0e117224 */ /* 0x024fe400078e020b */
[----:B------:R-:W-:-:S03]  /*05b0*/  IMAD.WIDE R10, R7, 0x4, R12 ;  /* 0x00000004070a7825 */ /* 0x000fc600078e020c */
[----:B------:R1:W-:Y:S04]  /*05c0*/  STG.E desc[UR4][R2.64], R17 ;  /* 0x0000001102007986 */ /* 0x0003e8000c101904 */
[----:B------:R-:W2:Y:S04]  /*05d0*/  LDG.E R18, desc[UR4][R10.64] ;  /* 0x000000040a127981 */ /* 0x000ea8000c1e1900 */
[----:B------:R-:W2:Y:S01]  /*05e0*/  LDG.E R14, desc[UR4][R4.64+0x4] ;  /* 0x00000404040e7981 */ /* 0x000ea2000c1e1900 */
[----:B------:R-:W-:-:S04]  /*05f0*/  IMAD.WIDE R12, R7, 0x4, R10 ;  /* 0x00000004070c7825 */ /* 0x000fc800078e020a */
[----:B--2---:R-:W-:-:S05]  /*0600*/  IMAD R19, R14, R18, R17 ;  /* 0x000000120e137224 */ /* 0x004fca00078e0211 */
[----:B------:R1:W-:Y:S04]  /*0610*/  STG.E desc[UR4][R2.64], R19 ;  /* 0x0000001302007986 */ /* 0x0003e8000c101904 */
[----:B------:R-:W2:Y:S04]  /*0620*/  LDG.E R14, desc[UR4][R4.64+0x8] ;  /* 0x00000804040e7981 */ /* 0x000ea8000c1e1900 */
[----:B------:R-:W2:Y:S02]  /*0630*/  LDG.E R15, desc[UR4][R12.64] ;  /* 0x000000040c0f7981 */ /* 0x000ea4000c1e1900 */
[----:B--2---:R-:W-:-:S02]  /*0640*/  IMAD R21, R14, R15, R19 ;  /* 0x0000000f0e157224 */ /* 0x004fc400078e0213 */
[----:B------:R-:W-:-:S03]  /*0650*/  IMAD.WIDE R14, R7, 0x4, R12 ;  /* 0x00000004070e7825 */ /* 0x000fc600078e020c */
[----:B------:R1:W-:Y:S04]  /*0660*/  STG.E desc[UR4][R2.64], R21 ;  /* 0x0000001502007986 */ /* 0x0003e8000c101904 */
[----:B------:R-:W2:Y:S04]  /*0670*/  LDG.E R18, desc[UR4][R4.64+0xc] ;  /* 0x00000c0404127981 */ /* 0x000ea8000c1e1900 */
[----:B------:R-:W2:Y:S01]  /*0680*/  LDG.E R14, desc[UR4][R14.64] ;  /* 0x000000040e0e7981 */ /* 0x000ea2000c1e1900 */
[----:B------:R-:W-:Y:S01]  /*0690*/  IADD3 R9, PT, PT, R9, 0x4, RZ ;  /* 0x0000000409097810 */ /* 0x000fe20007ffe0ff */
[----:B--2---:R-:W-:-:S05]  /*06a0*/  IMAD R11, R18, R14, R21 ;  /* 0x0000000e120b7224 */ /* 0x004fca00078e0215 */
[----:B------:R1:W-:Y:S02]  /*06b0*/  STG.E desc[UR4][R2.64], R11 ;  /* 0x0000000b02007986 */ /* 0x0003e4000c101904 */
.L_x_2:
[----:B------:R-:W-:Y:S05]  /*06c0*/  @!P0 EXIT ;  /* 0x000000000000894d */ /* 0x000fea0003800000 */
[----:B------:R-:W-:Y:S02]  /*06d0*/  ISETP.NE.AND P1, PT, R16, 0x1, PT ;  /* 0x000000011000780c */ /* 0x000fe40003f25270 */
[----:B------:R-:W-:-:S04]  /*06e0*/  LOP3.LUT R0, R0, 0x1, RZ, 0xc0, !PT ;  /* 0x0000000100007812 */ /* 0x000fc800078ec0ff */
[----:B------:R-:W-:-:S07]  /*06f0*/  ISETP.NE.U32.AND P0, PT, R0, 0x1, PT ;  /* 0x000000010000780c */ /* 0x000fce0003f05070 */
[----:B------:R-:W-:Y:S06]  /*0700*/  @!P1 BRA `(.L_x_3) ;  /* 0x0000000000549947 */ /* 0x000fec0003800000 */
[----:B------:R-:W3:Y:S01]  /*0710*/  LDC.64 R4, c[0x0][0x380] ;  /* 0x0000e000ff047b82 */ /* 0x000ee20000000a00 */
[----:B------:R-:W-:Y:S01]  /*0720*/  IADD3 R13, PT, PT, R8, R9, RZ ;  /* 0x00000009080d7210 */ /* 0x000fe20007ffe0ff */
[----:B-1----:R-:W-:Y:S01]  /*0730*/  IMAD R17, R9, R7, R6 ;  /* 0x0000000709117224 */ /* 0x002fe200078e0206 */
[----:B------:R-:W1:Y:S05]  /*0740*/  LDCU.64 UR6, c[0x0][0x380] ;  /* 0x00007000ff0677ac */ /* 0x000e6a0008000a00 */
[----:B------:R-:W4:Y:S01]  /*0750*/  LDC.64 R14, c[0x0][0x388] ;  /* 0x0000e200ff0e7b82 */ /* 0x000f220000000a00 */
[----:B---3--:R-:W-:-:S06]  /*0760*/  IMAD.WIDE.U32 R12, R13, 0x4, R4 ;  /* 0x000000040d0c7825 */ /* 0x008fcc00078e0004 */
[----:B------:R-:W3:Y:S01]  /*0770*/  LDG.E R12, desc[UR4][R12.64] ;  /* 0x000000040c0c7981 */ /* 0x000ee2000c1e1900 */
[----:B----4-:R-:W-:-:S05]  /*0780*/  IMAD.WIDE R14, R17, 0x4, R14 ;  /* 0x00000004110e7825 */ /* 0x010fca00078e020e */
[----:B------:R-:W3:Y:S01]  /*0790*/  LDG.E R0, desc[UR4][R14.64] ;  /* 0x000000040e007981 */ /* 0x000ee2000c1e1900 */
[----:B------:R-:W-:-:S04]  /*07a0*/  IADD3 R5, P1, PT, R8, R9, RZ ;  /* 0x0000000908057210 */ /* 0x000fc80007f3e0ff */
[----:B------:R-:W-:Y:S02]  /*07b0*/  IADD3.X R10, PT, PT, RZ, RZ, RZ, P1, !PT ;  /* 0x000000ffff0a7210 */ /* 0x000fe40000ffe4ff */
[----:B-1----:R-:W-:Y:S01]  /*07c0*/  LEA R4, P1, R5, UR6, 0x2 ;  /* 0x0000000605047c11 */ /* 0x002fe2000f8210ff */
[----:B------:R-:W-:-:S03]  /*07d0*/  IMAD.WIDE R16, R7, 0x4, R14 ;  /* 0x0000000407107825 */ /* 0x000fc600078e020e */
[----:B------:R-:W-:Y:S01]  /*07e0*/  LEA.HI.X R5, R5, UR7, R10, 0x2, P1 ;  /* 0x0000000705057c11 */ /* 0x000fe200088f140a */
[----:B---3-5:R-:W-:-:S05]  /*07f0*/  IMAD R19, R12, R0, R11 ;  /* 0x000000000c137224 */ /* 0x028fca00078e020b */
[----:B------:R3:W-:Y:S04]  /*0800*/  STG.E desc[UR4][R2.64], R19 ;  /* 0x0000001302007986 */ /* 0x0007e8000c101904 */
[----:B------:R-:W2:Y:S04]  /*0810*/  LDG.E R16, desc[UR4][R16.64] ;  /* 0x0000000410107981 */ /* 0x000ea8000c1e1900 */
[----:B------:R-:W2:Y:S01]  /*0820*/  LDG.E R4, desc[UR4][R4.64+0x4] ;  /* 0x0000040404047981 */ /* 0x000ea2000c1e1900 */
[----:B------:R-:W-:Y:S01]  /*0830*/  IADD3 R9, PT, PT, R9, 0x2, RZ ;  /* 0x0000000209097810 */ /* 0x000fe20007ffe0ff */
[----:B--2---:R-:W-:-:S05]  /*0840*/  IMAD R11, R4, R16, R19 ;  /* 0x00000010040b7224 */ /* 0x004fca00078e0213 */
[----:B------:R3:W-:Y:S02]  /*0850*/  STG.E desc[UR4][R2.64], R11 ;  /* 0x0000000b02007986 */ /* 0x0007e4000c101904 */
.L_x_3:
[----:B------:R-:W-:Y:S05]  /*0860*/  @P0 EXIT ;  /* 0x000000000000094d */ /* 0x000fea0003800000 */
[----:B------:R-:W4:Y:S01]  /*0870*/  LDC.64 R4, c[0x0][0x380] ;  /* 0x0000e000ff047b82 */ /* 0x000f220000000a00 */
[----:B------:R-:W-:Y:S01]  /*0880*/  IADD3 R15, PT, PT, R8, R9, RZ ;  /* 0x00000009080f7210 */ /* 0x000fe20007ffe0ff */
[----:B------:R-:W-:-:S06]  /*0890*/  IMAD R7, R9, R7, R6 ;  /* 0x0000000709077224 */ /* 0x000fcc00078e0206 */
[----:B------:R-:W0:Y:S01]  /*08a0*/  LDC.64 R12, c[0x0][0x388] ;  /* 0x0000e200ff0c7b82 */ /* 0x000e220000000a00 */
[----:B----4-:R-:W-:-:S06]  /*08b0*/  IMAD.WIDE.U32 R4, R15, 0x4, R4 ;  /* 0x000000040f047825 */ /* 0x010fcc00078e0004 */
[----:B------:R-:W1:Y:S01]  /*08c0*/  LDG.E R4, desc[UR4][R4.64] ;  /* 0x0000000404047981 */ /* 0x000e62000c1e1900 */
[----:B0-----:R-:W-:-:S06]  /*08d0*/  IMAD.WIDE R6, R7, 0x4, R12 ;  /* 0x0000000407067825 */ /* 0x001fcc00078e020c */
[----:B------:R-:W1:Y:S02]  /*08e0*/  LDG.E R6, desc[UR4][R6.64] ;  /* 0x0000000406067981 */ /* 0x000e64000c1e1900 */
[----:B-123-5:R-:W-:-:S05]  /*08f0*/  IMAD R11, R4, R6, R11 ;  /* 0x00000006040b7224 */ /* 0x02efca00078e020b */
[----:B------:R-:W-:Y:S01]  /*0900*/  STG.E desc[UR4][R2.64], R11 ;  /* 0x0000000b02007986 */ /* 0x000fe2000c101904 */
[----:B------:R-:W-:Y:S05]  /*0910*/  EXIT ;  /* 0x000000000000794d */ /* 0x000fea0003800000 */
.L_x_4:
[----:B------:R-:W-:-:S00]  /*0920*/  BRA `(.L_x_4) ;  /* 0xfffffffc00fc7947 */ /* 0x000fc0000383ffff */
[----:B------:R-:W-:-:S00]  /*0930*/  NOP ;  /* 0x0000000000007918 */ /* 0x000fc00000000000 */
        /* <DEDUP_REMOVED lines=12> */
.L_x_5:


//--------------------- .nv.shared.reserved.0     --------------------------
	.section	.nv.shared.reserved.0,"aw",@nobits
	.weak		__nv_reservedSMEM_offset_0_alias
	.size		__nv_reservedSMEM_offset_0_alias, 0, 64
	.other		__nv_reservedSMEM_offset_0_alias,@"STO_CUDA_RESERVED_SHARED STV_DEFAULT"
__nv_reservedSMEM_offset_0_alias:
	.zero		0
	.zero		64


//--------------------- .nv.constant0._Z25cal_matrix_multiplicationPiS_S_iii --------------------------
	.section	.nv.constant0._Z25cal_matrix_multiplicationPiS_S_iii,"a",@progbits
	.sectionflags	@""
	.align	4
.nv.constant0._Z25cal_matrix_multiplicationPiS_S_iii:
	.zero		932


//--------------------- SYMBOLS --------------------------

	.type		.nv.reservedSmem.offset0,@object
	.size		.nv.reservedSmem.offset0,0x4
